//
// Generated by NVIDIA NVVM Compiler
//
// Compiler Build ID: CL-36424714
// Cuda compilation tools, release 13.0, V13.0.88
// Based on NVVM 20.0.0
//

.version 9.0
.target sm_100
.address_size 64

	// .globl	_Z9addKernelPKfS0_Pfm

.visible .entry _Z9addKernelPKfS0_Pfm(
	.param .u64 .ptr .align 1 _Z9addKernelPKfS0_Pfm_param_0,
	.param .u64 .ptr .align 1 _Z9addKernelPKfS0_Pfm_param_1,
	.param .u64 .ptr .align 1 _Z9addKernelPKfS0_Pfm_param_2,
	.param .u64 _Z9addKernelPKfS0_Pfm_param_3
)
{
	.reg .pred 	%p<2>;
	.reg .b32 	%r<5>;
	.reg .b32 	%f<4>;
	.reg .b64 	%rd<13>;

	ld.param.u64 	%rd2, [_Z9addKernelPKfS0_Pfm_param_0];
	ld.param.u64 	%rd3, [_Z9addKernelPKfS0_Pfm_param_1];
	ld.param.u64 	%rd4, [_Z9addKernelPKfS0_Pfm_param_2];
	ld.param.u64 	%rd5, [_Z9addKernelPKfS0_Pfm_param_3];
	mov.u32 	%r1, %ntid.x;
	mov.u32 	%r2, %ctaid.x;
	mov.u32 	%r3, %tid.x;
	mad.lo.s32 	%r4, %r1, %r2, %r3;
	cvt.s64.s32 	%rd1, %r4;
	setp.le.u64 	%p1, %rd5, %rd1;
	@%p1 bra 	$L__BB0_2;
	cvta.to.global.u64 	%rd6, %rd2;
	cvta.to.global.u64 	%rd7, %rd3;
	cvta.to.global.u64 	%rd8, %rd4;
	shl.b64 	%rd9, %rd1, 2;
	add.s64 	%rd10, %rd6, %rd9;
	ld.global.f32 	%f1, [%rd10];
	add.s64 	%rd11, %rd7, %rd9;
	ld.global.f32 	%f2, [%rd11];
	add.f32 	%f3, %f1, %f2;
	add.s64 	%rd12, %rd8, %rd9;
	st.global.f32 	[%rd12], %f3;
$L__BB0_2:
	ret;

}
	// .globl	_Z12linearKernelPKfffPfm
.visible .entry _Z12linearKernelPKfffPfm(
	.param .u64 .ptr .align 1 _Z12linearKernelPKfffPfm_param_0,
	.param .f32 _Z12linearKernelPKfffPfm_param_1,
	.param .f32 _Z12linearKernelPKfffPfm_param_2,
	.param .u64 .ptr .align 1 _Z12linearKernelPKfffPfm_param_3,
	.param .u64 _Z12linearKernelPKfffPfm_param_4
)
{
	.reg .pred 	%p<2>;
	.reg .b32 	%r<5>;
	.reg .b32 	%f<5>;
	.reg .b64 	%rd<10>;

	ld.param.u64 	%rd2, [_Z12linearKernelPKfffPfm_param_0];
	ld.param.f32 	%f1, [_Z12linearKernelPKfffPfm_param_1];
	ld.param.f32 	%f2, [_Z12linearKernelPKfffPfm_param_2];
	ld.param.u64 	%rd3, [_Z12linearKernelPKfffPfm_param_3];
	ld.param.u64 	%rd4, [_Z12linearKernelPKfffPfm_param_4];
	mov.u32 	%r1, %ntid.x;
	mov.u32 	%r2, %ctaid.x;
	mov.u32 	%r3, %tid.x;
	mad.lo.s32 	%r4, %r1, %r2, %r3;
	cvt.s64.s32 	%rd1, %r4;
	setp.le.u64 	%p1, %rd4, %rd1;
	@%p1 bra 	$L__BB1_2;
	cvta.to.global.u64 	%rd5, %rd2;
	cvta.to.global.u64 	%rd6, %rd3;
	shl.b64 	%rd7, %rd1, 2;
	add.s64 	%rd8, %rd5, %rd7;
	ld.global.f32 	%f3, [%rd8];
	fma.rn.f32 	%f4, %f1, %f3, %f2;
	add.s64 	%rd9, %rd6, %rd7;
	st.global.f32 	[%rd9], %f4;
$L__BB1_2:
	ret;

}


// ===== COMPILED SASS (sm_100) =====

	.target	sm_100

	.elftype	@"ET_EXEC"


//--------------------- .note.nv.tkinfo           --------------------------
	.section	.note.nv.tkinfo,"",@"SHT_NOTE"
	.sectionflags	@"SHF_NOTE_NV_TKINFO"
	.tkinfo
        /*0018*/ 	.word	0x00000002
        /*0030*/ 	.string	""
        /*0030*/ 	.string	"ptxas"
        /*0030*/ 	.string	"Cuda compilation tools, release 13.0, V13.0.88"
        /*0030*/ 	.string	"Build cuda_13.0.r13.0/compiler.36424714_0"
        /*0030*/ 	.string	"-arch sm_100 -m 64 "



//--------------------- .note.nv.cuinfo           --------------------------
	.section	.note.nv.cuinfo,"",@"SHT_NOTE"
	.sectionflags	@"SHF_NOTE_NV_CUINFO"
        /*0018*/ 	.short	0x0002
        /*001a*/ 	.short	0x0064
        /*001c*/ 	.short	0x0082
	.zero		2


//--------------------- .nv.info                  --------------------------
	.section	.nv.info,"",@"SHT_CUDA_INFO"
	.align	4


	//----- nvinfo : EIATTR_REGCOUNT
	.align		4
        /*0000*/ 	.byte	0x04, 0x2f
        /*0002*/ 	.short	(.L_1 - .L_0)
	.align		4
.L_0:
        /*0004*/ 	.word	index@(_Z9addKernelPKfS0_Pfm)
        /*0008*/ 	.word	0x0000000c


	//----- nvinfo : EIATTR_FRAME_SIZE
	.align		4
.L_1:
        /*000c*/ 	.byte	0x04, 0x11
        /*000e*/ 	.short	(.L_3 - .L_2)
	.align		4
.L_2:
        /*0010*/ 	.word	index@(_Z9addKernelPKfS0_Pfm)
        /*0014*/ 	.word	0x00000000


	//----- nvinfo : EIATTR_REGCOUNT
	.align		4
.L_3:
        /*0018*/ 	.byte	0x04, 0x2f
        /*001a*/ 	.short	(.L_5 - .L_4)
	.align		4
.L_4:
        /*001c*/ 	.word	index@(_Z12linearKernelPKfffPfm)
        /*0020*/ 	.word	0x0000000a


	//----- nvinfo : EIATTR_FRAME_SIZE
	.align		4
.L_5:
        /*0024*/ 	.byte	0x04, 0x11
        /*0026*/ 	.short	(.L_7 - .L_6)
	.align		4
.L_6:
        /*0028*/ 	.word	index@(_Z12linearKernelPKfffPfm)
        /*002c*/ 	.word	0x00000000


	//----- nvinfo : EIATTR_MIN_STACK_SIZE
	.align		4
.L_7:
        /*0030*/ 	.byte	0x04, 0x12
        /*0032*/ 	.short	(.L_9 - .L_8)
	.align		4
.L_8:
        /*0034*/ 	.word	index@(_Z12linearKernelPKfffPfm)
        /*0038*/ 	.word	0x00000000


	//----- nvinfo : EIATTR_MIN_STACK_SIZE
	.align		4
.L_9:
        /*003c*/ 	.byte	0x04, 0x12
        /*003e*/ 	.short	(.L_11 - .L_10)
	.align		4
.L_10:
        /*0040*/ 	.word	index@(_Z9addKernelPKfS0_Pfm)
        /*0044*/ 	.word	0x00000000
.L_11:


//--------------------- .nv.compat                --------------------------
	.section	.nv.compat,"",@"SHT_CUDA_COMPAT_INFO"
	.align	4
        /*0000*/ 	.byte	0x02, 0x09, 0x00, 0x00, 0x02, 0x02, 0x01, 0x00, 0x02, 0x05, 0x05, 0x00, 0x03, 0x07, 0x01, 0x01
        /*0010*/ 	.byte	0x02, 0x03, 0x00, 0x00, 0x02, 0x06, 0x01, 0x00, 0x04, 0x0b, 0x08, 0x00, 0x09, 0x00, 0x00, 0x00
        /*0020*/ 	.byte	0x00, 0x00, 0x00, 0x00


//--------------------- .nv.info._Z12linearKernelPKfffPfm --------------------------
	.section	.nv.info._Z12linearKernelPKfffPfm,"",@"SHT_CUDA_INFO"
	.sectionflags	@""
	.align	4


	//----- nvinfo : EIATTR_CUDA_API_VERSION
	.align		4
        /*0000*/ 	.byte	0x04, 0x37
        /*0002*/ 	.short	(.L_13 - .L_12)
.L_12:
        /*0004*/ 	.word	0x00000082


	//----- nvinfo : EIATTR_KPARAM_INFO
	.align		4
.L_13:
        /*0008*/ 	.byte	0x04, 0x17
        /*000a*/ 	.short	(.L_15 - .L_14)
.L_14:
        /*000c*/ 	.word	0x00000000
        /*0010*/ 	.short	0x0004
        /*0012*/ 	.short	0x0018
        /*0014*/ 	.byte	0x00, 0xf0, 0x21, 0x00


	//----- nvinfo : EIATTR_KPARAM_INFO
	.align		4
.L_15:
        /*0018*/ 	.byte	0x04, 0x17
        /*001a*/ 	.short	(.L_17 - .L_16)
.L_16:
        /*001c*/ 	.word	0x00000000
        /*0020*/ 	.short	0x0003
        /*0022*/ 	.short	0x0010
        /*0024*/ 	.byte	0x00, 0xf5, 0x21, 0x00


	//----- nvinfo : EIATTR_KPARAM_INFO
	.align		4
.L_17:
        /*0028*/ 	.byte	0x04, 0x17
        /*002a*/ 	.short	(.L_19 - .L_18)
.L_18:
        /*002c*/ 	.word	0x00000000
        /*0030*/ 	.short	0x0002
        /*0032*/ 	.short	0x000c
        /*0034*/ 	.byte	0x00, 0xf0, 0x11, 0x00


	//----- nvinfo : EIATTR_KPARAM_INFO
	.align		4
.L_19:
        /*0038*/ 	.byte	0x04, 0x17
        /*003a*/ 	.short	(.L_21 - .L_20)
.L_20:
        /*003c*/ 	.word	0x00000000
        /*0040*/ 	.short	0x0001
        /*0042*/ 	.short	0x0008
        /*0044*/ 	.byte	0x00, 0xf0, 0x11, 0x00


	//----- nvinfo : EIATTR_KPARAM_INFO
	.align		4
.L_21:
        /*0048*/ 	.byte	0x04, 0x17
        /*004a*/ 	.short	(.L_23 - .L_22)
.L_22:
        /*004c*/ 	.word	0x00000000
        /*0050*/ 	.short	0x0000
        /*0052*/ 	.short	0x0000
        /*0054*/ 	.byte	0x00, 0xf5, 0x21, 0x00


	//----- nvinfo : EIATTR_SPARSE_MMA_MASK
	.align		4
.L_23:
        /*0058*/ 	.byte	0x03, 0x50
        /*005a*/ 	.short	0x0000


	//----- nvinfo : EIATTR_MAXREG_COUNT
	.align		4
        /*005c*/ 	.byte	0x03, 0x1b
        /*005e*/ 	.short	0x00ff


	//----- nvinfo : EIATTR_MERCURY_ISA_VERSION
	.align		4
        /*0060*/ 	.byte	0x03, 0x5f
        /*0062*/ 	.short	0x0101


	//----- nvinfo : EIATTR_VRC_CTA_INIT_COUNT
	.align		4
        /*0064*/ 	.byte	0x02, 0x4a
	.zero		1
	.zero		1


	//----- nvinfo : EIATTR_EXIT_INSTR_OFFSETS
	.align		4
        /*0068*/ 	.byte	0x04, 0x1c
        /*006a*/ 	.short	(.L_25 - .L_24)


	//   ....[0]....
.L_24:
        /*006c*/ 	.word	0x00000090


	//   ....[1]....
        /*0070*/ 	.word	0x00000170


	//----- nvinfo : EIATTR_CBANK_PARAM_SIZE
	.align		4
.L_25:
        /*0074*/ 	.byte	0x03, 0x19
        /*0076*/ 	.short	0x0020


	//----- nvinfo : EIATTR_PARAM_CBANK
	.align		4
        /*0078*/ 	.byte	0x04, 0x0a
        /*007a*/ 	.short	(.L_27 - .L_26)
	.align		4
.L_26:
        /*007c*/ 	.word	index@(.nv.constant0._Z12linearKernelPKfffPfm)
        /*0080*/ 	.short	0x0380
        /*0082*/ 	.short	0x0020


	//----- nvinfo : EIATTR_SW_WAR
	.align		4
.L_27:
        /*0084*/ 	.byte	0x04, 0x36
        /*0086*/ 	.short	(.L_29 - .L_28)
.L_28:
        /*0088*/ 	.word	0x00000008
.L_29:


//--------------------- .nv.info._Z9addKernelPKfS0_Pfm --------------------------
	.section	.nv.info._Z9addKernelPKfS0_Pfm,"",@"SHT_CUDA_INFO"
	.sectionflags	@""
	.align	4


	//----- nvinfo : EIATTR_CUDA_API_VERSION
	.align		4
        /*0000*/ 	.byte	0x04, 0x37
        /*0002*/ 	.short	(.L_31 - .L_30)
.L_30:
        /*0004*/ 	.word	0x00000082


	//----- nvinfo : EIATTR_KPARAM_INFO
	.align		4
.L_31:
        /*0008*/ 	.byte	0x04, 0x17
        /*000a*/ 	.short	(.L_33 - .L_32)
.L_32:
        /*000c*/ 	.word	0x00000000
        /*0010*/ 	.short	0x0003
        /*0012*/ 	.short	0x0018
        /*0014*/ 	.byte	0x00, 0xf0, 0x21, 0x00


	//----- nvinfo : EIATTR_KPARAM_INFO
	.align		4
.L_33:
        /*0018*/ 	.byte	0x04, 0x17
        /*001a*/ 	.short	(.L_35 - .L_34)
.L_34:
        /*001c*/ 	.word	0x00000000
        /*0020*/ 	.short	0x0002
        /*0022*/ 	.short	0x0010
        /*0024*/ 	.byte	0x00, 0xf5, 0x21, 0x00


	//----- nvinfo : EIATTR_KPARAM_INFO
	.align		4
.L_35:
        /*0028*/ 	.byte	0x04, 0x17
        /*002a*/ 	.short	(.L_37 - .L_36)
.L_36:
        /*002c*/ 	.word	0x00000000
        /*0030*/ 	.short	0x0001
        /*0032*/ 	.short	0x0008
        /*0034*/ 	.byte	0x00, 0xf5, 0x21, 0x00


	//----- nvinfo : EIATTR_KPARAM_INFO
	.align		4
.L_37:
        /*0038*/ 	.byte	0x04, 0x17
        /*003a*/ 	.short	(.L_39 - .L_38)
.L_38:
        /*003c*/ 	.word	0x00000000
        /*0040*/ 	.short	0x0000
        /*0042*/ 	.short	0x0000
        /*0044*/ 	.byte	0x00, 0xf5, 0x21, 0x00


	//----- nvinfo : EIATTR_SPARSE_MMA_MASK
	.align		4
.L_39:
        /*0048*/ 	.byte	0x03, 0x50
        /*004a*/ 	.short	0x0000


	//----- nvinfo : EIATTR_MAXREG_COUNT
	.align		4
        /*004c*/ 	.byte	0x03, 0x1b
        /*004e*/ 	.short	0x00ff


	//----- nvinfo : EIATTR_MERCURY_ISA_VERSION
	.align		4
        /*0050*/ 	.byte	0x03, 0x5f
        /*0052*/ 	.short	0x0101


	//----- nvinfo : EIATTR_VRC_CTA_INIT_COUNT
	.align		4
        /*0054*/ 	.byte	0x02, 0x4a
	.zero		1
	.zero		1


	//----- nvinfo : EIATTR_EXIT_INSTR_OFFSETS
	.align		4
        /*0058*/ 	.byte	0x04, 0x1c
        /*005a*/ 	.short	(.L_41 - .L_40)


	//   ....[0]....
.L_40:
        /*005c*/ 	.word	0x00000090


	//   ....[1]....
        /*0060*/ 	.word	0x00000190


	//----- nvinfo : EIATTR_CBANK_PARAM_SIZE
	.align		4
.L_41:
        /*0064*/ 	.byte	0x03, 0x19
        /*0066*/ 	.short	0x0020


	//----- nvinfo : EIATTR_PARAM_CBANK
	.align		4
        /*0068*/ 	.byte	0x04, 0x0a
        /*006a*/ 	.short	(.L_43 - .L_42)
	.align		4
.L_42:
        /*006c*/ 	.word	index@(.nv.constant0._Z9addKernelPKfS0_Pfm)
        /*0070*/ 	.short	0x0380
        /*0072*/ 	.short	0x0020


	//----- nvinfo : EIATTR_SW_WAR
	.align		4
.L_43:
        /*0074*/ 	.byte	0x04, 0x36
        /*0076*/ 	.short	(.L_45 - .L_44)
.L_44:
        /*0078*/ 	.word	0x00000008
.L_45:


//--------------------- .nv.callgraph             --------------------------
	.section	.nv.callgraph,"",@"SHT_CUDA_CALLGRAPH"
	.align	4
	.sectionentsize	8
	.align		4
        /*0000*/ 	.word	0x00000000
	.align		4
        /*0004*/ 	.word	0xffffffff
	.align		4
        /*0008*/ 	.word	0x00000000
	.align		4
        /*000c*/ 	.word	0xfffffffe
	.align		4
        /*0010*/ 	.word	0x00000000
	.align		4
        /*0014*/ 	.word	0xfffffffd
	.align		4
        /*0018*/ 	.word	0x00000000
	.align		4
        /*001c*/ 	.word	0xfffffffc


//--------------------- .text._Z12linearKernelPKfffPfm --------------------------
	.section	.text._Z12linearKernelPKfffPfm,"ax",@progbits
	.align	128
        .global         _Z12linearKernelPKfffPfm
        .type           _Z12linearKernelPKfffPfm,@function
        .size           _Z12linearKernelPKfffPfm,(.L_x_2 - _Z12linearKernelPKfffPfm)
        .other          _Z12linearKernelPKfffPfm,@"STO_CUDA_ENTRY STV_DEFAULT"
_Z12linearKernelPKfffPfm:
.text._Z12linearKernelPKfffPfm:
[----:B------:R-:W-:Y:S01]  /*0000*/  LDC R1, c[0x0][0x37c] ;  /* 0x0000df00ff017b82 */ /* 0x000fe20000000800 */
[----:B------:R-:W0:Y:S01]  /*0010*/  S2R R0, SR_CTAID.X ;  /* 0x0000000000007919 */ /* 0x000e220000002500 */
[----:B------:R-:W0:Y:S01]  /*0020*/  LDCU UR4, c[0x0][0x360] ;  /* 0x00006c00ff0477ac */ /* 0x000e220008000800 */
[----:B------:R-:W0:Y:S01]  /*0030*/  S2R R3, SR_TID.X ;  /* 0x0000000000037919 */ /* 0x000e220000002100 */
[----:B------:R-:W1:Y:S01]  /*0040*/  LDCU.64 UR6, c[0x0][0x398] ;  /* 0x00007300ff0677ac */ /* 0x000e620008000a00 */
[----:B0-----:R-:W-:-:S05]  /*0050*/  IMAD R0, R0, UR4, R3 ;  /* 0x0000000400007c24 */ /* 0x001fca000f8e0203 */
[----:B-1----:R-:W-:Y:S02]  /*0060*/  ISETP.GE.U32.AND P0, PT, R0, UR6, PT ;  /* 0x0000000600007c0c */ /* 0x002fe4000bf06070 */
[----:B------:R-:W-:-:S04]  /*0070*/  SHF.R.S32.HI R3, RZ, 0x1f, R0 ;  /* 0x0000001fff037819 */ /* 0x000fc80000011400 */
[----:B------:R-:W-:-:S13]  /*0080*/  ISETP.GE.U32.AND.EX P0, PT, R3, UR7, PT, P0 ;  /* 0x0000000703007c0c */ /* 0x000fda000bf06100 */
[----:B------:R-:W-:Y:S05]  /*0090*/  @P0 EXIT ;  /* 0x000000000000094d */ /* 0x000fea0003800000 */
[----:B------:R-:W0:Y:S01]  /*00a0*/  LDC.64 R6, c[0x0][0x380] ;  /* 0x0000e000ff067b82 */ /* 0x000e220000000a00 */
[----:B------:R-:W1:Y:S01]  /*00b0*/  LDCU.64 UR4, c[0x0][0x358] ;  /* 0x00006b00ff0477ac */ /* 0x000e620008000a00 */
[C---:B------:R-:W-:Y:S01]  /*00c0*/  IMAD.SHL.U32 R5, R0.reuse, 0x4, RZ ;  /* 0x0000000400057824 */ /* 0x040fe200078e00ff */
[----:B------:R-:W-:Y:S01]  /*00d0*/  SHF.L.U64.HI R0, R0, 0x2, R3 ;  /* 0x0000000200007819 */ /* 0x000fe20000010203 */
[----:B------:R-:W2:Y:S03]  /*00e0*/  LDCU.64 UR6, c[0x0][0x390] ;  /* 0x00007200ff0677ac */ /* 0x000ea60008000a00 */
[----:B0-----:R-:W-:-:S05]  /*00f0*/  IADD3 R2, P0, PT, R5, R6, RZ ;  /* 0x0000000605027210 */ /* 0x001fca0007f1e0ff */
[----:B------:R-:W-:Y:S02]  /*0100*/  IMAD.X R3, R0, 0x1, R7, P0 ;  /* 0x0000000100037824 */ /* 0x000fe400000e0607 */
[----:B------:R-:W0:Y:S03]  /*0110*/  LDC.64 R6, c[0x0][0x388] ;  /* 0x0000e200ff067b82 */ /* 0x000e260000000a00 */
[----:B-1----:R-:W0:Y:S01]  /*0120*/  LDG.E R2, desc[UR4][R2.64] ;  /* 0x0000000402027981 */ /* 0x002e22000c1e1900 */
[----:B--2---:R-:W-:-:S04]  /*0130*/  IADD3 R4, P0, PT, R5, UR6, RZ ;  /* 0x0000000605047c10 */ /* 0x004fc8000ff1e0ff */
[----:B------:R-:W-:Y:S01]  /*0140*/  IADD3.X R5, PT, PT, R0, UR7, RZ, P0, !PT ;  /* 0x0000000700057c10 */ /* 0x000fe200087fe4ff */
[----:B0-----:R-:W-:-:S05]  /*0150*/  FFMA R7, R2, R6, R7 ;  /* 0x0000000602077223 */ /* 0x001fca0000000007 */
[----:B------:R-:W-:Y:S01]  /*0160*/  STG.E desc[UR4][R4.64], R7 ;  /* 0x0000000704007986 */ /* 0x000fe2000c101904 */
[----:B------:R-:W-:Y:S05]  /*0170*/  EXIT ;  /* 0x000000000000794d */ /* 0x000fea0003800000 */
.L_x_0:
[----:B------:R-:W-:-:S00]  /*0180*/  BRA `(.L_x_0) ;  /* 0xfffffffc00fc7947 */ /* 0x000fc0000383ffff */
[----:B------:R-:W-:-:S00]  /*0190*/  NOP ;  /* 0x0000000000007918 */ /* 0x000fc00000000000 */
        /* <DEDUP_REMOVED lines=14> */
.L_x_2:


//--------------------- .text._Z9addKernelPKfS0_Pfm --------------------------
	.section	.text._Z9addKernelPKfS0_Pfm,"ax",@progbits
	.align	128
        .global         _Z9addKernelPKfS0_Pfm
        .type           _Z9addKernelPKfS0_Pfm,@function
        .size           _Z9addKernelPKfS0_Pfm,(.L_x_3 - _Z9addKernelPKfS0_Pfm)
        .other          _Z9addKernelPKfS0_Pfm,@"STO_CUDA_ENTRY STV_DEFAULT"
_Z9addKernelPKfS0_Pfm:
.text._Z9addKernelPKfS0_Pfm:
        /* <DEDUP_REMOVED lines=10> */
[----:B------:R-:W0:Y:S01]  /*00a0*/  LDCU.128 UR8, c[0x0][0x380] ;  /* 0x00007000ff0877ac */ /* 0x000e220008000c00 */
[C---:B------:R-:W-:Y:S01]  /*00b0*/  IMAD.SHL.U32 R6, R0.reuse, 0x4, RZ ;  /* 0x0000000400067824 */ /* 0x040fe200078e00ff */
[----:B------:R-:W-:Y:S01]  /*00c0*/  SHF.L.U64.HI R0, R0, 0x2, R3 ;  /* 0x0000000200007819 */ /* 0x000fe20000010203 */
[----:B------:R-:W1:Y:S01]  /*00d0*/  LDCU.64 UR4, c[0x0][0x358] ;  /* 0x00006b00ff0477ac */ /* 0x000e620008000a00 */
[----:B------:R-:W2:Y:S02]  /*00e0*/  LDCU.64 UR6, c[0x0][0x390] ;  /* 0x00007200ff0677ac */ /* 0x000ea40008000a00 */
[C---:B0-----:R-:W-:Y:S02]  /*00f0*/  IADD3 R4, P1, PT, R6.reuse, UR10, RZ ;  /* 0x0000000a06047c10 */ /* 0x041fe4000ff3e0ff */
[----:B------:R-:W-:Y:S02]  /*0100*/  IADD3 R2, P0, PT, R6, UR8, RZ ;  /* 0x0000000806027c10 */ /* 0x000fe4000ff1e0ff */
[----:B------:R-:W-:-:S02]  /*0110*/  IADD3.X R5, PT, PT, R0, UR11, RZ, P1, !PT ;  /* 0x0000000b00057c10 */ /* 0x000fc40008ffe4ff */
[----:B------:R-:W-:-:S04]  /*0120*/  IADD3.X R3, PT, PT, R0, UR9, RZ, P0, !PT ;  /* 0x0000000900037c10 */ /* 0x000fc800087fe4ff */
[----:B-1----:R-:W3:Y:S04]  /*0130*/  LDG.E R5, desc[UR4][R4.64] ;  /* 0x0000000404057981 */ /* 0x002ee8000c1e1900 */
[----:B------:R-:W3:Y:S01]  /*0140*/  LDG.E R2, desc[UR4][R2.64] ;  /* 0x0000000402027981 */ /* 0x000ee2000c1e1900 */
[----:B--2---:R-:W-:-:S04]  /*0150*/  IADD3 R6, P0, PT, R6, UR6, RZ ;  /* 0x0000000606067c10 */ /* 0x004fc8000ff1e0ff */
[----:B------:R-:W-:Y:S01]  /*0160*/  IADD3.X R7, PT, PT, R0, UR7, RZ, P0, !PT ;  /* 0x0000000700077c10 */ /* 0x000fe200087fe4ff */
[----:B---3--:R-:W-:-:S05]  /*0170*/  FADD R9, R2, R5 ;  /* 0x0000000502097221 */ /* 0x008fca0000000000 */
[----:B------:R-:W-:Y:S01]  /*0180*/  STG.E desc[UR4][R6.64], R9 ;  /* 0x0000000906007986 */ /* 0x000fe2000c101904 */
[----:B------:R-:W-:Y:S05]  /*0190*/  EXIT ;  /* 0x000000000000794d */ /* 0x000fea0003800000 */
.L_x_1:
        /* <DEDUP_REMOVED lines=14> */
.L_x_3:


//--------------------- .nv.shared.reserved.0     --------------------------
	.section	.nv.shared.reserved.0,"aw",@nobits
	.weak		__nv_reservedSMEM_offset_0_alias
	.size		__nv_reservedSMEM_offset_0_alias, 0, 64
	.other		__nv_reservedSMEM_offset_0_alias,@"STO_CUDA_RESERVED_SHARED STV_DEFAULT"
__nv_reservedSMEM_offset_0_alias:
	.zero		0
	.zero		64


//--------------------- .nv.constant0._Z12linearKernelPKfffPfm --------------------------
	.section	.nv.constant0._Z12linearKernelPKfffPfm,"a",@progbits
	.sectionflags	@""
	.align	4
.nv.constant0._Z12linearKernelPKfffPfm:
	.zero		928


//--------------------- .nv.constant0._Z9addKernelPKfS0_Pfm --------------------------
	.section	.nv.constant0._Z9addKernelPKfS0_Pfm,"a",@progbits
	.sectionflags	@""
	.align	4
.nv.constant0._Z9addKernelPKfS0_Pfm:
	.zero		928


//--------------------- SYMBOLS --------------------------

	.type		.nv.reservedSmem.offset0,@object
	.size		.nv.reservedSmem.offset0,0x4
